//
// Generated by NVIDIA NVVM Compiler
//
// Compiler Build ID: CL-36424714
// Cuda compilation tools, release 13.0, V13.0.88
// Based on NVVM 20.0.0
//

.version 9.0
.target sm_100
.address_size 64

	// .globl	_Z6vecAddPfS_S_i

.visible .entry _Z6vecAddPfS_S_i(
	.param .u64 .ptr .align 1 _Z6vecAddPfS_S_i_param_0,
	.param .u64 .ptr .align 1 _Z6vecAddPfS_S_i_param_1,
	.param .u64 .ptr .align 1 _Z6vecAddPfS_S_i_param_2,
	.param .u32 _Z6vecAddPfS_S_i_param_3
)
{
	.reg .pred 	%p<2>;
	.reg .b32 	%r<6>;
	.reg .b32 	%f<4>;
	.reg .b64 	%rd<11>;

	ld.param.u64 	%rd1, [_Z6vecAddPfS_S_i_param_0];
	ld.param.u64 	%rd2, [_Z6vecAddPfS_S_i_param_1];
	ld.param.u64 	%rd3, [_Z6vecAddPfS_S_i_param_2];
	ld.param.u32 	%r2, [_Z6vecAddPfS_S_i_param_3];
	mov.u32 	%r3, %ctaid.x;
	mov.u32 	%r4, %ntid.x;
	mov.u32 	%r5, %tid.x;
	mad.lo.s32 	%r1, %r3, %r4, %r5;
	setp.ge.s32 	%p1, %r1, %r2;
	@%p1 bra 	$L__BB0_2;
	cvta.to.global.u64 	%rd4, %rd1;
	cvta.to.global.u64 	%rd5, %rd2;
	cvta.to.global.u64 	%rd6, %rd3;
	mul.wide.u32 	%rd7, %r1, 4;
	add.s64 	%rd8, %rd4, %rd7;
	ld.global.f32 	%f1, [%rd8];
	add.s64 	%rd9, %rd5, %rd7;
	ld.global.f32 	%f2, [%rd9];
	add.f32 	%f3, %f1, %f2;
	add.s64 	%rd10, %rd6, %rd7;
	st.global.f32 	[%rd10], %f3;
$L__BB0_2:
	ret;

}


// ===== COMPILED SASS (sm_100) =====

	.target	sm_100

	.elftype	@"ET_EXEC"


//--------------------- .note.nv.tkinfo           --------------------------
	.section	.note.nv.tkinfo,"",@"SHT_NOTE"
	.sectionflags	@"SHF_NOTE_NV_TKINFO"
	.tkinfo
        /*0018*/ 	.word	0x00000002
        /*0030*/ 	.string	""
        /*0030*/ 	.string	"ptxas"
        /*0030*/ 	.string	"Cuda compilation tools, release 13.0, V13.0.88"
        /*0030*/ 	.string	"Build cuda_13.0.r13.0/compiler.36424714_0"
        /*0030*/ 	.string	"-arch sm_100 -m 64 "



//--------------------- .note.nv.cuinfo           --------------------------
	.section	.note.nv.cuinfo,"",@"SHT_NOTE"
	.sectionflags	@"SHF_NOTE_NV_CUINFO"
        /*0018*/ 	.short	0x0002
        /*001a*/ 	.short	0x0064
        /*001c*/ 	.short	0x0082
	.zero		2


//--------------------- .nv.info                  --------------------------
	.section	.nv.info,"",@"SHT_CUDA_INFO"
	.align	4


	//----- nvinfo : EIATTR_REGCOUNT
	.align		4
        /*0000*/ 	.byte	0x04, 0x2f
        /*0002*/ 	.short	(.L_1 - .L_0)
	.align		4
.L_0:
        /*0004*/ 	.word	index@(_Z6vecAddPfS_S_i)
        /*0008*/ 	.word	0x0000000c


	//----- nvinfo : EIATTR_FRAME_SIZE
	.align		4
.L_1:
        /*000c*/ 	.byte	0x04, 0x11
        /*000e*/ 	.short	(.L_3 - .L_2)
	.align		4
.L_2:
        /*0010*/ 	.word	index@(_Z6vecAddPfS_S_i)
        /*0014*/ 	.word	0x00000000


	//----- nvinfo : EIATTR_MIN_STACK_SIZE
	.align		4
.L_3:
        /*0018*/ 	.byte	0x04, 0x12
        /*001a*/ 	.short	(.L_5 - .L_4)
	.align		4
.L_4:
        /*001c*/ 	.word	index@(_Z6vecAddPfS_S_i)
        /*0020*/ 	.word	0x00000000
.L_5:


//--------------------- .nv.compat                --------------------------
	.section	.nv.compat,"",@"SHT_CUDA_COMPAT_INFO"
	.align	4
        /*0000*/ 	.byte	0x02, 0x09, 0x00, 0x00, 0x02, 0x02, 0x01, 0x00, 0x02, 0x05, 0x05, 0x00, 0x03, 0x07, 0x01, 0x01
        /*0010*/ 	.byte	0x02, 0x03, 0x00, 0x00, 0x02, 0x06, 0x01, 0x00, 0x04, 0x0b, 0x08, 0x00, 0x09, 0x00, 0x00, 0x00
        /*0020*/ 	.byte	0x00, 0x00, 0x00, 0x00


//--------------------- .nv.info._Z6vecAddPfS_S_i --------------------------
	.section	.nv.info._Z6vecAddPfS_S_i,"",@"SHT_CUDA_INFO"
	.sectionflags	@""
	.align	4


	//----- nvinfo : EIATTR_CUDA_API_VERSION
	.align		4
        /*0000*/ 	.byte	0x04, 0x37
        /*0002*/ 	.short	(.L_7 - .L_6)
.L_6:
        /*0004*/ 	.word	0x00000082


	//----- nvinfo : EIATTR_KPARAM_INFO
	.align		4
.L_7:
        /*0008*/ 	.byte	0x04, 0x17
        /*000a*/ 	.short	(.L_9 - .L_8)
.L_8:
        /*000c*/ 	.word	0x00000000
        /*0010*/ 	.short	0x0003
        /*0012*/ 	.short	0x0018
        /*0014*/ 	.byte	0x00, 0xf0, 0x11, 0x00


	//----- nvinfo : EIATTR_KPARAM_INFO
	.align		4
.L_9:
        /*0018*/ 	.byte	0x04, 0x17
        /*001a*/ 	.short	(.L_11 - .L_10)
.L_10:
        /*001c*/ 	.word	0x00000000
        /*0020*/ 	.short	0x0002
        /*0022*/ 	.short	0x0010
        /*0024*/ 	.byte	0x00, 0xf5, 0x21, 0x00


	//----- nvinfo : EIATTR_KPARAM_INFO
	.align		4
.L_11:
        /*0028*/ 	.byte	0x04, 0x17
        /*002a*/ 	.short	(.L_13 - .L_12)
.L_12:
        /*002c*/ 	.word	0x00000000
        /*0030*/ 	.short	0x0001
        /*0032*/ 	.short	0x0008
        /*0034*/ 	.byte	0x00, 0xf5, 0x21, 0x00


	//----- nvinfo : EIATTR_KPARAM_INFO
	.align		4
.L_13:
        /*0038*/ 	.byte	0x04, 0x17
        /*003a*/ 	.short	(.L_15 - .L_14)
.L_14:
        /*003c*/ 	.word	0x00000000
        /*0040*/ 	.short	0x0000
        /*0042*/ 	.short	0x0000
        /*0044*/ 	.byte	0x00, 0xf5, 0x21, 0x00


	//----- nvinfo : EIATTR_SPARSE_MMA_MASK
	.align		4
.L_15:
        /*0048*/ 	.byte	0x03, 0x50
        /*004a*/ 	.short	0x0000


	//----- nvinfo : EIATTR_MAXREG_COUNT
	.align		4
        /*004c*/ 	.byte	0x03, 0x1b
        /*004e*/ 	.short	0x00ff


	//----- nvinfo : EIATTR_MERCURY_ISA_VERSION
	.align		4
        /*0050*/ 	.byte	0x03, 0x5f
        /*0052*/ 	.short	0x0101


	//----- nvinfo : EIATTR_VRC_CTA_INIT_COUNT
	.align		4
        /*0054*/ 	.byte	0x02, 0x4a
	.zero		1
	.zero		1


	//----- nvinfo : EIATTR_EXIT_INSTR_OFFSETS
	.align		4
        /*0058*/ 	.byte	0x04, 0x1c
        /*005a*/ 	.short	(.L_17 - .L_16)


	//   ....[0]....
.L_16:
        /*005c*/ 	.word	0x00000070


	//   ....[1]....
        /*0060*/ 	.word	0x00000130


	//----- nvinfo : EIATTR_CBANK_PARAM_SIZE
	.align		4
.L_17:
        /*0064*/ 	.byte	0x03, 0x19
        /*0066*/ 	.short	0x001c


	//----- nvinfo : EIATTR_PARAM_CBANK
	.align		4
        /*0068*/ 	.byte	0x04, 0x0a
        /*006a*/ 	.short	(.L_19 - .L_18)
	.align		4
.L_18:
        /*006c*/ 	.word	index@(.nv.constant0._Z6vecAddPfS_S_i)
        /*0070*/ 	.short	0x0380
        /*0072*/ 	.short	0x001c


	//----- nvinfo : EIATTR_SW_WAR
	.align		4
.L_19:
        /*0074*/ 	.byte	0x04, 0x36
        /*0076*/ 	.short	(.L_21 - .L_20)
.L_20:
        /*0078*/ 	.word	0x00000008
.L_21:


//--------------------- .nv.callgraph             --------------------------
	.section	.nv.callgraph,"",@"SHT_CUDA_CALLGRAPH"
	.align	4
	.sectionentsize	8
	.align		4
        /*0000*/ 	.word	0x00000000
	.align		4
        /*0004*/ 	.word	0xffffffff
	.align		4
        /*0008*/ 	.word	0x00000000
	.align		4
        /*000c*/ 	.word	0xfffffffe
	.align		4
        /*0010*/ 	.word	0x00000000
	.align		4
        /*0014*/ 	.word	0xfffffffd
	.align		4
        /*0018*/ 	.word	0x00000000
	.align		4
        /*001c*/ 	.word	0xfffffffc


//--------------------- .text._Z6vecAddPfS_S_i    --------------------------
	.section	.text._Z6vecAddPfS_S_i,"ax",@progbits
	.align	128
        .global         _Z6vecAddPfS_S_i
        .type           _Z6vecAddPfS_S_i,@function
        .size           _Z6vecAddPfS_S_i,(.L_x_1 - _Z6vecAddPfS_S_i)
        .other          _Z6vecAddPfS_S_i,@"STO_CUDA_ENTRY STV_DEFAULT"
_Z6vecAddPfS_S_i:
.text._Z6vecAddPfS_S_i:
[----:B------:R-:W-:Y:S01]  /*0000*/  LDC R1, c[0x0][0x37c] ;  /* 0x0000df00ff017b82 */ /* 0x000fe20000000800 */
[----:B------:R-:W0:Y:S07]  /*0010*/  S2R R0, SR_TID.X ;  /* 0x0000000000007919 */ /* 0x000e2e0000002100 */
[----:B------:R-:W0:Y:S01]  /*0020*/  S2UR UR4, SR_CTAID.X ;  /* 0x00000000000479c3 */ /* 0x000e220000002500 */
[----:B------:R-:W1:Y:S07]  /*0030*/  LDCU UR5, c[0x0][0x398] ;  /* 0x00007300ff0577ac */ /* 0x000e6e0008000800 */
[----:B------:R-:W0:Y:S02]  /*0040*/  LDC R9, c[0x0][0x360] ;  /* 0x0000d800ff097b82 */ /* 0x000e240000000800 */
[----:B0-----:R-:W-:-:S05]  /*0050*/  IMAD R9, R9, UR4, R0 ;  /* 0x0000000409097c24 */ /* 0x001fca000f8e0200 */
[----:B-1----:R-:W-:-:S13]  /*0060*/  ISETP.GE.AND P0, PT, R9, UR5, PT ;  /* 0x0000000509007c0c */ /* 0x002fda000bf06270 */
[----:B------:R-:W-:Y:S05]  /*0070*/  @P0 EXIT ;  /* 0x000000000000094d */ /* 0x000fea0003800000 */
[----:B------:R-:W0:Y:S01]  /*0080*/  LDC.64 R2, c[0x0][0x380] ;  /* 0x0000e000ff027b82 */ /* 0x000e220000000a00 */
[----:B------:R-:W1:Y:S07]  /*0090*/  LDCU.64 UR4, c[0x0][0x358] ;  /* 0x00006b00ff0477ac */ /* 0x000e6e0008000a00 */
[----:B------:R-:W2:Y:S08]  /*00a0*/  LDC.64 R4, c[0x0][0x388] ;  /* 0x0000e200ff047b82 */ /* 0x000eb00000000a00 */
[----:B------:R-:W3:Y:S01]  /*00b0*/  LDC.64 R6, c[0x0][0x390] ;  /* 0x0000e400ff067b82 */ /* 0x000ee20000000a00 */
[----:B0-----:R-:W-:-:S06]  /*00c0*/  IMAD.WIDE.U32 R2, R9, 0x4, R2 ;  /* 0x0000000409027825 */ /* 0x001fcc00078e0002 */
[----:B-1----:R-:W4:Y:S01]  /*00d0*/  LDG.E R2, desc[UR4][R2.64] ;  /* 0x0000000402027981 */ /* 0x002f22000c1e1900 */
[----:B--2---:R-:W-:-:S06]  /*00e0*/  IMAD.WIDE.U32 R4, R9, 0x4, R4 ;  /* 0x0000000409047825 */ /* 0x004fcc00078e0004 */
[----:B------:R-:W4:Y:S01]  /*00f0*/  LDG.E R5, desc[UR4][R4.64] ;  /* 0x0000000404057981 */ /* 0x000f22000c1e1900 */
[----:B---3--:R-:W-:-:S04]  /*0100*/  IMAD.WIDE.U32 R6, R9, 0x4, R6 ;  /* 0x0000000409067825 */ /* 0x008fc800078e0006 */
[----:B----4-:R-:W-:-:S05]  /*0110*/  FADD R9, R2, R5 ;  /* 0x0000000502097221 */ /* 0x010fca0000000000 */
[----:B------:R-:W-:Y:S01]  /*0120*/  STG.E desc[UR4][R6.64], R9 ;  /* 0x0000000906007986 */ /* 0x000fe2000c101904 */
[----:B------:R-:W-:Y:S05]  /*0130*/  EXIT ;  /* 0x000000000000794d */ /* 0x000fea0003800000 */
.L_x_0:
[----:B------:R-:W-:-:S00]  /*0140*/  BRA `(.L_x_0) ;  /* 0xfffffffc00fc7947 */ /* 0x000fc0000383ffff */
[----:B------:R-:W-:-:S00]  /*0150*/  NOP ;  /* 0x0000000000007918 */ /* 0x000fc00000000000 */
        /* <DEDUP_REMOVED lines=10> */
.L_x_1:


//--------------------- .nv.shared.reserved.0     --------------------------
	.section	.nv.shared.reserved.0,"aw",@nobits
	.weak		__nv_reservedSMEM_offset_0_alias
	.size		__nv_reservedSMEM_offset_0_alias, 0, 64
	.other		__nv_reservedSMEM_offset_0_alias,@"STO_CUDA_RESERVED_SHARED STV_DEFAULT"
__nv_reservedSMEM_offset_0_alias:
	.zero		0
	.zero		64


//--------------------- .nv.constant0._Z6vecAddPfS_S_i --------------------------
	.section	.nv.constant0._Z6vecAddPfS_S_i,"a",@progbits
	.sectionflags	@""
	.align	4
.nv.constant0._Z6vecAddPfS_S_i:
	.zero		924


//--------------------- SYMBOLS --------------------------

	.type		.nv.reservedSmem.offset0,@object
	.size		.nv.reservedSmem.offset0,0x4
